//
// Generated by NVIDIA NVVM Compiler
//
// Compiler Build ID: CL-36424714
// Cuda compilation tools, release 13.0, V13.0.88
// Based on NVVM 20.0.0
//

.version 9.0
.target sm_100
.address_size 64

	// .globl	_Z18bankConflictKernelPfS_
// _ZZ18bankConflictKernelPfS_E10sharedData has been demoted
// _ZZ15optimizedKernelPfS_E10sharedData has been demoted

.visible .entry _Z18bankConflictKernelPfS_(
	.param .u64 .ptr .align 1 _Z18bankConflictKernelPfS__param_0,
	.param .u64 .ptr .align 1 _Z18bankConflictKernelPfS__param_1
)
{
	.reg .b32 	%r<11>;
	.reg .b32 	%f<3>;
	.reg .b64 	%rd<8>;
	// demoted variable
	.shared .align 4 .b8 _ZZ18bankConflictKernelPfS_E10sharedData[4096];
	ld.param.u64 	%rd1, [_Z18bankConflictKernelPfS__param_0];
	ld.param.u64 	%rd2, [_Z18bankConflictKernelPfS__param_1];
	cvta.to.global.u64 	%rd3, %rd2;
	cvta.to.global.u64 	%rd4, %rd1;
	mov.u32 	%r1, %tid.x;
	mov.u32 	%r2, %tid.y;
	shl.b32 	%r3, %r2, 5;
	add.s32 	%r4, %r3, %r1;
	mul.wide.u32 	%rd5, %r4, 4;
	add.s64 	%rd6, %rd4, %rd5;
	ld.global.f32 	%f1, [%rd6];
	shl.b32 	%r5, %r2, 7;
	mov.u32 	%r6, _ZZ18bankConflictKernelPfS_E10sharedData;
	add.s32 	%r7, %r6, %r5;
	shl.b32 	%r8, %r1, 3;
	and.b32  	%r9, %r8, 120;
	add.s32 	%r10, %r7, %r9;
	st.shared.f32 	[%r10], %f1;
	bar.sync 	0;
	ld.shared.f32 	%f2, [%r10];
	add.s64 	%rd7, %rd3, %rd5;
	st.global.f32 	[%rd7], %f2;
	ret;

}
	// .globl	_Z15optimizedKernelPfS_
.visible .entry _Z15optimizedKernelPfS_(
	.param .u64 .ptr .align 1 _Z15optimizedKernelPfS__param_0,
	.param .u64 .ptr .align 1 _Z15optimizedKernelPfS__param_1
)
{
	.reg .b32 	%r<10>;
	.reg .b32 	%f<3>;
	.reg .b64 	%rd<8>;
	// demoted variable
	.shared .align 4 .b8 _ZZ15optimizedKernelPfS_E10sharedData[4096];
	ld.param.u64 	%rd1, [_Z15optimizedKernelPfS__param_0];
	ld.param.u64 	%rd2, [_Z15optimizedKernelPfS__param_1];
	cvta.to.global.u64 	%rd3, %rd2;
	cvta.to.global.u64 	%rd4, %rd1;
	mov.u32 	%r1, %tid.x;
	mov.u32 	%r2, %tid.y;
	shl.b32 	%r3, %r2, 5;
	add.s32 	%r4, %r3, %r1;
	mul.wide.u32 	%rd5, %r4, 4;
	add.s64 	%rd6, %rd4, %rd5;
	ld.global.f32 	%f1, [%rd6];
	shl.b32 	%r5, %r2, 7;
	mov.u32 	%r6, _ZZ15optimizedKernelPfS_E10sharedData;
	add.s32 	%r7, %r6, %r5;
	shl.b32 	%r8, %r1, 2;
	add.s32 	%r9, %r7, %r8;
	st.shared.f32 	[%r9], %f1;
	bar.sync 	0;
	ld.shared.f32 	%f2, [%r9];
	add.s64 	%rd7, %rd3, %rd5;
	st.global.f32 	[%rd7], %f2;
	ret;

}


// ===== COMPILED SASS (sm_100) =====

	.target	sm_100

	.elftype	@"ET_EXEC"


//--------------------- .note.nv.tkinfo           --------------------------
	.section	.note.nv.tkinfo,"",@"SHT_NOTE"
	.sectionflags	@"SHF_NOTE_NV_TKINFO"
	.tkinfo
        /*0018*/ 	.word	0x00000002
        /*0030*/ 	.string	""
        /*0030*/ 	.string	"ptxas"
        /*0030*/ 	.string	"Cuda compilation tools, release 13.0, V13.0.88"
        /*0030*/ 	.string	"Build cuda_13.0.r13.0/compiler.36424714_0"
        /*0030*/ 	.string	"-arch sm_100 -m 64 "



//--------------------- .note.nv.cuinfo           --------------------------
	.section	.note.nv.cuinfo,"",@"SHT_NOTE"
	.sectionflags	@"SHF_NOTE_NV_CUINFO"
        /*0018*/ 	.short	0x0002
        /*001a*/ 	.short	0x0064
        /*001c*/ 	.short	0x0082
	.zero		2


//--------------------- .nv.info                  --------------------------
	.section	.nv.info,"",@"SHT_CUDA_INFO"
	.align	4


	//----- nvinfo : EIATTR_REGCOUNT
	.align		4
        /*0000*/ 	.byte	0x04, 0x2f
        /*0002*/ 	.short	(.L_1 - .L_0)
	.align		4
.L_0:
        /*0004*/ 	.word	index@(_Z18bankConflictKernelPfS_)
        /*0008*/ 	.word	0x0000000c


	//----- nvinfo : EIATTR_FRAME_SIZE
	.align		4
.L_1:
        /*000c*/ 	.byte	0x04, 0x11
        /*000e*/ 	.short	(.L_3 - .L_2)
	.align		4
.L_2:
        /*0010*/ 	.word	index@(_Z18bankConflictKernelPfS_)
        /*0014*/ 	.word	0x00000000


	//----- nvinfo : EIATTR_REGCOUNT
	.align		4
.L_3:
        /*0018*/ 	.byte	0x04, 0x2f
        /*001a*/ 	.short	(.L_5 - .L_4)
	.align		4
.L_4:
        /*001c*/ 	.word	index@(_Z15optimizedKernelPfS_)
        /*0020*/ 	.word	0x0000000e


	//----- nvinfo : EIATTR_FRAME_SIZE
	.align		4
.L_5:
        /*0024*/ 	.byte	0x04, 0x11
        /*0026*/ 	.short	(.L_7 - .L_6)
	.align		4
.L_6:
        /*0028*/ 	.word	index@(_Z15optimizedKernelPfS_)
        /*002c*/ 	.word	0x00000000


	//----- nvinfo : EIATTR_MIN_STACK_SIZE
	.align		4
.L_7:
        /*0030*/ 	.byte	0x04, 0x12
        /*0032*/ 	.short	(.L_9 - .L_8)
	.align		4
.L_8:
        /*0034*/ 	.word	index@(_Z15optimizedKernelPfS_)
        /*0038*/ 	.word	0x00000000


	//----- nvinfo : EIATTR_MIN_STACK_SIZE
	.align		4
.L_9:
        /*003c*/ 	.byte	0x04, 0x12
        /*003e*/ 	.short	(.L_11 - .L_10)
	.align		4
.L_10:
        /*0040*/ 	.word	index@(_Z18bankConflictKernelPfS_)
        /*0044*/ 	.word	0x00000000
.L_11:


//--------------------- .nv.compat                --------------------------
	.section	.nv.compat,"",@"SHT_CUDA_COMPAT_INFO"
	.align	4
        /*0000*/ 	.byte	0x02, 0x09, 0x00, 0x00, 0x02, 0x02, 0x01, 0x00, 0x02, 0x05, 0x05, 0x00, 0x03, 0x07, 0x01, 0x01
        /*0010*/ 	.byte	0x02, 0x03, 0x00, 0x00, 0x02, 0x06, 0x01, 0x00, 0x04, 0x0b, 0x08, 0x00, 0x09, 0x00, 0x00, 0x00
        /*0020*/ 	.byte	0x00, 0x00, 0x00, 0x00


//--------------------- .nv.info._Z15optimizedKernelPfS_ --------------------------
	.section	.nv.info._Z15optimizedKernelPfS_,"",@"SHT_CUDA_INFO"
	.sectionflags	@""
	.align	4


	//----- nvinfo : EIATTR_CUDA_API_VERSION
	.align		4
        /*0000*/ 	.byte	0x04, 0x37
        /*0002*/ 	.short	(.L_13 - .L_12)
.L_12:
        /*0004*/ 	.word	0x00000082


	//----- nvinfo : EIATTR_KPARAM_INFO
	.align		4
.L_13:
        /*0008*/ 	.byte	0x04, 0x17
        /*000a*/ 	.short	(.L_15 - .L_14)
.L_14:
        /*000c*/ 	.word	0x00000000
        /*0010*/ 	.short	0x0001
        /*0012*/ 	.short	0x0008
        /*0014*/ 	.byte	0x00, 0xf5, 0x21, 0x00


	//----- nvinfo : EIATTR_KPARAM_INFO
	.align		4
.L_15:
        /*0018*/ 	.byte	0x04, 0x17
        /*001a*/ 	.short	(.L_17 - .L_16)
.L_16:
        /*001c*/ 	.word	0x00000000
        /*0020*/ 	.short	0x0000
        /*0022*/ 	.short	0x0000
        /*0024*/ 	.byte	0x00, 0xf5, 0x21, 0x00


	//----- nvinfo : EIATTR_SPARSE_MMA_MASK
	.align		4
.L_17:
        /*0028*/ 	.byte	0x03, 0x50
        /*002a*/ 	.short	0x0000


	//----- nvinfo : EIATTR_MAXREG_COUNT
	.align		4
        /*002c*/ 	.byte	0x03, 0x1b
        /*002e*/ 	.short	0x00ff


	//----- nvinfo : EIATTR_NUM_BARRIERS
	.align		4
        /*0030*/ 	.byte	0x02, 0x4c
        /*0032*/ 	.byte	0x01
	.zero		1


	//----- nvinfo : EIATTR_MERCURY_ISA_VERSION
	.align		4
        /*0034*/ 	.byte	0x03, 0x5f
        /*0036*/ 	.short	0x0101


	//----- nvinfo : EIATTR_VRC_CTA_INIT_COUNT
	.align		4
        /*0038*/ 	.byte	0x02, 0x4a
	.zero		1
	.zero		1


	//----- nvinfo : EIATTR_EXIT_INSTR_OFFSETS
	.align		4
        /*003c*/ 	.byte	0x04, 0x1c
        /*003e*/ 	.short	(.L_19 - .L_18)


	//   ....[0]....
.L_18:
        /*0040*/ 	.word	0x00000130


	//----- nvinfo : EIATTR_CBANK_PARAM_SIZE
	.align		4
.L_19:
        /*0044*/ 	.byte	0x03, 0x19
        /*0046*/ 	.short	0x0010


	//----- nvinfo : EIATTR_PARAM_CBANK
	.align		4
        /*0048*/ 	.byte	0x04, 0x0a
        /*004a*/ 	.short	(.L_21 - .L_20)
	.align		4
.L_20:
        /*004c*/ 	.word	index@(.nv.constant0._Z15optimizedKernelPfS_)
        /*0050*/ 	.short	0x0380
        /*0052*/ 	.short	0x0010


	//----- nvinfo : EIATTR_SW_WAR
	.align		4
.L_21:
        /*0054*/ 	.byte	0x04, 0x36
        /*0056*/ 	.short	(.L_23 - .L_22)
.L_22:
        /*0058*/ 	.word	0x00000008
.L_23:


//--------------------- .nv.info._Z18bankConflictKernelPfS_ --------------------------
	.section	.nv.info._Z18bankConflictKernelPfS_,"",@"SHT_CUDA_INFO"
	.sectionflags	@""
	.align	4


	//----- nvinfo : EIATTR_CUDA_API_VERSION
	.align		4
        /*0000*/ 	.byte	0x04, 0x37
        /*0002*/ 	.short	(.L_25 - .L_24)
.L_24:
        /*0004*/ 	.word	0x00000082


	//----- nvinfo : EIATTR_KPARAM_INFO
	.align		4
.L_25:
        /*0008*/ 	.byte	0x04, 0x17
        /*000a*/ 	.short	(.L_27 - .L_26)
.L_26:
        /*000c*/ 	.word	0x00000000
        /*0010*/ 	.short	0x0001
        /*0012*/ 	.short	0x0008
        /*0014*/ 	.byte	0x00, 0xf5, 0x21, 0x00


	//----- nvinfo : EIATTR_KPARAM_INFO
	.align		4
.L_27:
        /*0018*/ 	.byte	0x04, 0x17
        /*001a*/ 	.short	(.L_29 - .L_28)
.L_28:
        /*001c*/ 	.word	0x00000000
        /*0020*/ 	.short	0x0000
        /*0022*/ 	.short	0x0000
        /*0024*/ 	.byte	0x00, 0xf5, 0x21, 0x00


	//----- nvinfo : EIATTR_SPARSE_MMA_MASK
	.align		4
.L_29:
        /*0028*/ 	.byte	0x03, 0x50
        /*002a*/ 	.short	0x0000


	//----- nvinfo : EIATTR_MAXREG_COUNT
	.align		4
        /*002c*/ 	.byte	0x03, 0x1b
        /*002e*/ 	.short	0x00ff


	//----- nvinfo : EIATTR_NUM_BARRIERS
	.align		4
        /*0030*/ 	.byte	0x02, 0x4c
        /*0032*/ 	.byte	0x01
	.zero		1


	//----- nvinfo : EIATTR_MERCURY_ISA_VERSION
	.align		4
        /*0034*/ 	.byte	0x03, 0x5f
        /*0036*/ 	.short	0x0101


	//----- nvinfo : EIATTR_VRC_CTA_INIT_COUNT
	.align		4
        /*0038*/ 	.byte	0x02, 0x4a
	.zero		1
	.zero		1


	//----- nvinfo : EIATTR_EXIT_INSTR_OFFSETS
	.align		4
        /*003c*/ 	.byte	0x04, 0x1c
        /*003e*/ 	.short	(.L_31 - .L_30)


	//   ....[0]....
.L_30:
        /*0040*/ 	.word	0x00000150


	//----- nvinfo : EIATTR_CBANK_PARAM_SIZE
	.align		4
.L_31:
        /*0044*/ 	.byte	0x03, 0x19
        /*0046*/ 	.short	0x0010


	//----- nvinfo : EIATTR_PARAM_CBANK
	.align		4
        /*0048*/ 	.byte	0x04, 0x0a
        /*004a*/ 	.short	(.L_33 - .L_32)
	.align		4
.L_32:
        /*004c*/ 	.word	index@(.nv.constant0._Z18bankConflictKernelPfS_)
        /*0050*/ 	.short	0x0380
        /*0052*/ 	.short	0x0010


	//----- nvinfo : EIATTR_SW_WAR
	.align		4
.L_33:
        /*0054*/ 	.byte	0x04, 0x36
        /*0056*/ 	.short	(.L_35 - .L_34)
.L_34:
        /*0058*/ 	.word	0x00000008
.L_35:


//--------------------- .nv.callgraph             --------------------------
	.section	.nv.callgraph,"",@"SHT_CUDA_CALLGRAPH"
	.align	4
	.sectionentsize	8
	.align		4
        /*0000*/ 	.word	0x00000000
	.align		4
        /*0004*/ 	.word	0xffffffff
	.align		4
        /*0008*/ 	.word	0x00000000
	.align		4
        /*000c*/ 	.word	0xfffffffe
	.align		4
        /*0010*/ 	.word	0x00000000
	.align		4
        /*0014*/ 	.word	0xfffffffd
	.align		4
        /*0018*/ 	.word	0x00000000
	.align		4
        /*001c*/ 	.word	0xfffffffc


//--------------------- .text._Z15optimizedKernelPfS_ --------------------------
	.section	.text._Z15optimizedKernelPfS_,"ax",@progbits
	.align	128
        .global         _Z15optimizedKernelPfS_
        .type           _Z15optimizedKernelPfS_,@function
        .size           _Z15optimizedKernelPfS_,(.L_x_2 - _Z15optimizedKernelPfS_)
        .other          _Z15optimizedKernelPfS_,@"STO_CUDA_ENTRY STV_DEFAULT"
_Z15optimizedKernelPfS_:
.text._Z15optimizedKernelPfS_:
[----:B------:R-:W-:Y:S01]  /*0000*/  LDC R1, c[0x0][0x37c] ;  /* 0x0000df00ff017b82 */ /* 0x000fe20000000800 */
[----:B------:R-:W0:Y:S07]  /*0010*/  S2R R9, SR_TID.X ;  /* 0x0000000000097919 */ /* 0x000e2e0000002100 */
[----:B------:R-:W1:Y:S01]  /*0020*/  LDC.64 R2, c[0x0][0x380] ;  /* 0x0000e000ff027b82 */ /* 0x000e620000000a00 */
[----:B------:R-:W2:Y:S01]  /*0030*/  LDCU.64 UR6, c[0x0][0x358] ;  /* 0x00006b00ff0677ac */ /* 0x000ea20008000a00 */
[----:B------:R-:W0:Y:S06]  /*0040*/  S2R R0, SR_TID.Y ;  /* 0x0000000000007919 */ /* 0x000e2c0000002200 */
[----:B------:R-:W3:Y:S01]  /*0050*/  S2UR UR5, SR_CgaCtaId ;  /* 0x00000000000579c3 */ /* 0x000ee20000008800 */
[----:B------:R-:W-:-:S07]  /*0060*/  UMOV UR4, 0x400 ;  /* 0x0000040000047882 */ /* 0x000fce0000000000 */
[----:B------:R-:W4:Y:S01]  /*0070*/  LDC.64 R4, c[0x0][0x388] ;  /* 0x0000e200ff047b82 */ /* 0x000f220000000a00 */
[----:B0-----:R-:W-:-:S05]  /*0080*/  LEA R7, R0, R9, 0x5 ;  /* 0x0000000900077211 */ /* 0x001fca00078e28ff */
[----:B-1----:R-:W-:-:S06]  /*0090*/  IMAD.WIDE.U32 R2, R7, 0x4, R2 ;  /* 0x0000000407027825 */ /* 0x002fcc00078e0002 */
[----:B--2---:R-:W2:Y:S01]  /*00a0*/  LDG.E R2, desc[UR6][R2.64] ;  /* 0x0000000602027981 */ /* 0x004ea2000c1e1900 */
[----:B---3--:R-:W-:Y:S01]  /*00b0*/  ULEA UR4, UR5, UR4, 0x18 ;  /* 0x0000000405047291 */ /* 0x008fe2000f8ec0ff */
[----:B----4-:R-:W-:-:S05]  /*00c0*/  IMAD.WIDE.U32 R4, R7, 0x4, R4 ;  /* 0x0000000407047825 */ /* 0x010fca00078e0004 */
[----:B------:R-:W-:-:S04]  /*00d0*/  LEA R0, R0, UR4, 0x7 ;  /* 0x0000000400007c11 */ /* 0x000fc8000f8e38ff */
[----:B------:R-:W-:-:S05]  /*00e0*/  LEA R9, R9, R0, 0x2 ;  /* 0x0000000009097211 */ /* 0x000fca00078e10ff */
[----:B--2---:R-:W-:Y:S01]  /*00f0*/  STS [R9], R2 ;  /* 0x0000000209007388 */ /* 0x004fe20000000800 */
[----:B------:R-:W-:Y:S06]  /*0100*/  BAR.SYNC.DEFER_BLOCKING 0x0 ;  /* 0x0000000000007b1d */ /* 0x000fec0000010000 */
[----:B------:R-:W0:Y:S04]  /*0110*/  LDS R11, [R9] ;  /* 0x00000000090b7984 */ /* 0x000e280000000800 */
[----:B0-----:R-:W-:Y:S01]  /*0120*/  STG.E desc[UR6][R4.64], R11 ;  /* 0x0000000b04007986 */ /* 0x001fe2000c101906 */
[----:B------:R-:W-:Y:S05]  /*0130*/  EXIT ;  /* 0x000000000000794d */ /* 0x000fea0003800000 */
.L_x_0:
[----:B------:R-:W-:-:S00]  /*0140*/  BRA `(.L_x_0) ;  /* 0xfffffffc00fc7947 */ /* 0x000fc0000383ffff */
[----:B------:R-:W-:-:S00]  /*0150*/  NOP ;  /* 0x0000000000007918 */ /* 0x000fc00000000000 */
        /* <DEDUP_REMOVED lines=10> */
.L_x_2:


//--------------------- .text._Z18bankConflictKernelPfS_ --------------------------
	.section	.text._Z18bankConflictKernelPfS_,"ax",@progbits
	.align	128
        .global         _Z18bankConflictKernelPfS_
        .type           _Z18bankConflictKernelPfS_,@function
        .size           _Z18bankConflictKernelPfS_,(.L_x_3 - _Z18bankConflictKernelPfS_)
        .other          _Z18bankConflictKernelPfS_,@"STO_CUDA_ENTRY STV_DEFAULT"
_Z18bankConflictKernelPfS_:
.text._Z18bankConflictKernelPfS_:
[----:B------:R-:W-:Y:S01]  /*0000*/  LDC R1, c[0x0][0x37c] ;  /* 0x0000df00ff017b82 */ /* 0x000fe20000000800 */
[----:B------:R-:W0:Y:S07]  /*0010*/  S2R R6, SR_TID.X ;  /* 0x0000000000067919 */ /* 0x000e2e0000002100 */
[----:B------:R-:W1:Y:S01]  /*0020*/  LDC.64 R2, c[0x0][0x380] ;  /* 0x0000e000ff027b82 */ /* 0x000e620000000a00 */
[----:B------:R-:W2:Y:S01]  /*0030*/  LDCU.64 UR6, c[0x0][0x358] ;  /* 0x00006b00ff0677ac */ /* 0x000ea20008000a00 */
[----:B------:R-:W0:Y:S02]  /*0040*/  S2R R7, SR_TID.Y ;  /* 0x0000000000077919 */ /* 0x000e240000002200 */
[----:B0-----:R-:W-:-:S05]  /*0050*/  LEA R5, R7, R6, 0x5 ;  /* 0x0000000607057211 */ /* 0x001fca00078e28ff */
[----:B-1----:R-:W-:-:S05]  /*0060*/  IMAD.WIDE.U32 R2, R5, 0x4, R2 ;  /* 0x0000000405027825 */ /* 0x002fca00078e0002 */
[----:B--2---:R0:W2:Y:S01]  /*0070*/  LDG.E R0, desc[UR6][R2.64] ;  /* 0x0000000602007981 */ /* 0x0040a2000c1e1900 */
[----:B------:R-:W1:Y:S01]  /*0080*/  S2UR UR5, SR_CgaCtaId ;  /* 0x00000000000579c3 */ /* 0x000e620000008800 */
[----:B------:R-:W-:Y:S01]  /*0090*/  UMOV UR4, 0x400 ;  /* 0x0000040000047882 */ /* 0x000fe20000000000 */
[----:B------:R-:W-:-:S06]  /*00a0*/  SHF.L.U32 R6, R6, 0x3, RZ ;  /* 0x0000000306067819 */ /* 0x000fcc00000006ff */
[----:B0-----:R-:W0:Y:S01]  /*00b0*/  LDC.64 R2, c[0x0][0x388] ;  /* 0x0000e200ff027b82 */ /* 0x001e220000000a00 */
[----:B-1----:R-:W-:-:S06]  /*00c0*/  ULEA UR4, UR5, UR4, 0x18 ;  /* 0x0000000405047291 */ /* 0x002fcc000f8ec0ff */
[----:B------:R-:W-:Y:S02]  /*00d0*/  LEA R4, R7, UR4, 0x7 ;  /* 0x0000000407047c11 */ /* 0x000fe4000f8e38ff */
[----:B------:R-:W-:Y:S01]  /*00e0*/  LOP3.LUT R7, R6, 0x78, RZ, 0xc0, !PT ;  /* 0x0000007806077812 */ /* 0x000fe200078ec0ff */
[----:B0-----:R-:W-:-:S03]  /*00f0*/  IMAD.WIDE.U32 R2, R5, 0x4, R2 ;  /* 0x0000000405027825 */ /* 0x001fc600078e0002 */
[----:B------:R-:W-:-:S05]  /*0100*/  IADD3 R7, PT, PT, R4, R7, RZ ;  /* 0x0000000704077210 */ /* 0x000fca0007ffe0ff */
[----:B--2---:R-:W-:Y:S01]  /*0110*/  STS [R7], R0 ;  /* 0x0000000007007388 */ /* 0x004fe20000000800 */
[----:B------:R-:W-:Y:S06]  /*0120*/  BAR.SYNC.DEFER_BLOCKING 0x0 ;  /* 0x0000000000007b1d */ /* 0x000fec0000010000 */
[----:B------:R-:W0:Y:S04]  /*0130*/  LDS R9, [R7] ;  /* 0x0000000007097984 */ /* 0x000e280000000800 */
[----:B0-----:R-:W-:Y:S01]  /*0140*/  STG.E desc[UR6][R2.64], R9 ;  /* 0x0000000902007986 */ /* 0x001fe2000c101906 */
[----:B------:R-:W-:Y:S05]  /*0150*/  EXIT ;  /* 0x000000000000794d */ /* 0x000fea0003800000 */
.L_x_1:
        /* <DEDUP_REMOVED lines=10> */
.L_x_3:


//--------------------- .nv.shared._Z15optimizedKernelPfS_ --------------------------
	.section	.nv.shared._Z15optimizedKernelPfS_,"aw",@nobits
	.sectionflags	@""
	.align	4
.nv.shared._Z15optimizedKernelPfS_:
	.zero		5120


//--------------------- .nv.shared.reserved.0     --------------------------
	.section	.nv.shared.reserved.0,"aw",@nobits
	.weak		__nv_reservedSMEM_offset_0_alias
	.size		__nv_reservedSMEM_offset_0_alias, 0, 64
	.other		__nv_reservedSMEM_offset_0_alias,@"STO_CUDA_RESERVED_SHARED STV_DEFAULT"
__nv_reservedSMEM_offset_0_alias:
	.zero		0
	.zero		64


//--------------------- .nv.shared._Z18bankConflictKernelPfS_ --------------------------
	.section	.nv.shared._Z18bankConflictKernelPfS_,"aw",@nobits
	.sectionflags	@""
	.align	4
.nv.shared._Z18bankConflictKernelPfS_:
	.zero		5120


//--------------------- .nv.constant0._Z15optimizedKernelPfS_ --------------------------
	.section	.nv.constant0._Z15optimizedKernelPfS_,"a",@progbits
	.sectionflags	@""
	.align	4
.nv.constant0._Z15optimizedKernelPfS_:
	.zero		912


//--------------------- .nv.constant0._Z18bankConflictKernelPfS_ --------------------------
	.section	.nv.constant0._Z18bankConflictKernelPfS_,"a",@progbits
	.sectionflags	@""
	.align	4
.nv.constant0._Z18bankConflictKernelPfS_:
	.zero		912


//--------------------- SYMBOLS --------------------------

	.type		.nv.reservedSmem.offset0,@object
	.size		.nv.reservedSmem.offset0,0x4
	.type		.nv.reservedSmem.cap,@object
	.size		.nv.reservedSmem.cap,0x4
